//
// Generated by NVIDIA NVVM Compiler
//
// Compiler Build ID: CL-36424714
// Cuda compilation tools, release 13.0, V13.0.88
// Based on NVVM 20.0.0
//

.version 9.0
.target sm_100
.address_size 64

	// .globl	_Z16kernel_simpleAddPdS_i

.visible .entry _Z16kernel_simpleAddPdS_i(
	.param .u64 .ptr .align 1 _Z16kernel_simpleAddPdS_i_param_0,
	.param .u64 .ptr .align 1 _Z16kernel_simpleAddPdS_i_param_1,
	.param .u32 _Z16kernel_simpleAddPdS_i_param_2
)
{
	.reg .pred 	%p<11>;
	.reg .b32 	%r<41>;
	.reg .b64 	%rd<59>;
	.reg .b64 	%fd<72>;

	ld.param.u64 	%rd16, [_Z16kernel_simpleAddPdS_i_param_0];
	ld.param.u64 	%rd17, [_Z16kernel_simpleAddPdS_i_param_1];
	ld.param.u32 	%r21, [_Z16kernel_simpleAddPdS_i_param_2];
	cvta.to.global.u64 	%rd1, %rd17;
	cvta.to.global.u64 	%rd2, %rd16;
	setp.lt.s32 	%p1, %r21, 1;
	@%p1 bra 	$L__BB0_15;
	ld.global.f64 	%fd1, [%rd2];
	st.global.f64 	[%rd1], %fd1;
	setp.eq.s32 	%p2, %r21, 1;
	@%p2 bra 	$L__BB0_15;
	add.s32 	%r1, %r21, -1;
	add.s32 	%r23, %r21, -2;
	and.b32  	%r2, %r1, 15;
	setp.lt.u32 	%p3, %r23, 15;
	mov.b32 	%r37, 1;
	@%p3 bra 	$L__BB0_6;
	and.b32  	%r25, %r1, -16;
	neg.s32 	%r35, %r25;
	add.s64 	%rd56, %rd2, 64;
	add.s64 	%rd55, %rd1, 64;
	mov.b32 	%r34, 0;
$L__BB0_4:
	.pragma "nounroll";
	ld.global.f64 	%fd2, [%rd56+-56];
	ld.global.f64 	%fd3, [%rd55+-64];
	add.f64 	%fd4, %fd2, %fd3;
	st.global.f64 	[%rd55+-56], %fd4;
	ld.global.f64 	%fd5, [%rd56+-48];
	add.f64 	%fd6, %fd5, %fd4;
	st.global.f64 	[%rd55+-48], %fd6;
	ld.global.f64 	%fd7, [%rd56+-40];
	add.f64 	%fd8, %fd7, %fd6;
	st.global.f64 	[%rd55+-40], %fd8;
	ld.global.f64 	%fd9, [%rd56+-32];
	add.f64 	%fd10, %fd9, %fd8;
	st.global.f64 	[%rd55+-32], %fd10;
	ld.global.f64 	%fd11, [%rd56+-24];
	add.f64 	%fd12, %fd11, %fd10;
	st.global.f64 	[%rd55+-24], %fd12;
	ld.global.f64 	%fd13, [%rd56+-16];
	add.f64 	%fd14, %fd13, %fd12;
	st.global.f64 	[%rd55+-16], %fd14;
	ld.global.f64 	%fd15, [%rd56+-8];
	add.f64 	%fd16, %fd15, %fd14;
	st.global.f64 	[%rd55+-8], %fd16;
	ld.global.f64 	%fd17, [%rd56];
	add.f64 	%fd18, %fd17, %fd16;
	st.global.f64 	[%rd55], %fd18;
	ld.global.f64 	%fd19, [%rd56+8];
	add.f64 	%fd20, %fd19, %fd18;
	st.global.f64 	[%rd55+8], %fd20;
	ld.global.f64 	%fd21, [%rd56+16];
	add.f64 	%fd22, %fd21, %fd20;
	st.global.f64 	[%rd55+16], %fd22;
	ld.global.f64 	%fd23, [%rd56+24];
	add.f64 	%fd24, %fd23, %fd22;
	st.global.f64 	[%rd55+24], %fd24;
	ld.global.f64 	%fd25, [%rd56+32];
	add.f64 	%fd26, %fd25, %fd24;
	st.global.f64 	[%rd55+32], %fd26;
	ld.global.f64 	%fd27, [%rd56+40];
	add.f64 	%fd28, %fd27, %fd26;
	st.global.f64 	[%rd55+40], %fd28;
	ld.global.f64 	%fd29, [%rd56+48];
	add.f64 	%fd30, %fd29, %fd28;
	st.global.f64 	[%rd55+48], %fd30;
	ld.global.f64 	%fd31, [%rd56+56];
	add.f64 	%fd32, %fd31, %fd30;
	st.global.f64 	[%rd55+56], %fd32;
	ld.global.f64 	%fd33, [%rd56+64];
	add.f64 	%fd34, %fd33, %fd32;
	st.global.f64 	[%rd55+64], %fd34;
	add.s32 	%r35, %r35, 16;
	add.s32 	%r34, %r34, 16;
	add.s64 	%rd56, %rd56, 128;
	add.s64 	%rd55, %rd55, 128;
	setp.ne.s32 	%p4, %r35, 0;
	@%p4 bra 	$L__BB0_4;
	add.s32 	%r37, %r34, 1;
$L__BB0_6:
	setp.eq.s32 	%p5, %r2, 0;
	@%p5 bra 	$L__BB0_15;
	and.b32  	%r10, %r1, 7;
	setp.lt.u32 	%p6, %r2, 8;
	@%p6 bra 	$L__BB0_9;
	mul.wide.u32 	%rd18, %r37, 8;
	add.s64 	%rd19, %rd2, %rd18;
	ld.global.f64 	%fd35, [%rd19];
	mul.wide.s32 	%rd20, %r37, 8;
	add.s64 	%rd21, %rd1, %rd20;
	ld.global.f64 	%fd36, [%rd21+-8];
	add.f64 	%fd37, %fd35, %fd36;
	add.s64 	%rd22, %rd1, %rd18;
	st.global.f64 	[%rd22], %fd37;
	add.s32 	%r26, %r37, 1;
	mul.wide.u32 	%rd23, %r26, 8;
	add.s64 	%rd24, %rd2, %rd23;
	ld.global.f64 	%fd38, [%rd24];
	add.f64 	%fd39, %fd38, %fd37;
	add.s64 	%rd25, %rd1, %rd23;
	st.global.f64 	[%rd25], %fd39;
	add.s32 	%r27, %r37, 2;
	mul.wide.u32 	%rd26, %r27, 8;
	add.s64 	%rd27, %rd2, %rd26;
	ld.global.f64 	%fd40, [%rd27];
	ld.global.f64 	%fd41, [%rd21+8];
	add.f64 	%fd42, %fd40, %fd41;
	add.s64 	%rd28, %rd1, %rd26;
	st.global.f64 	[%rd28], %fd42;
	add.s32 	%r28, %r37, 3;
	mul.wide.u32 	%rd29, %r28, 8;
	add.s64 	%rd30, %rd2, %rd29;
	ld.global.f64 	%fd43, [%rd30];
	ld.global.f64 	%fd44, [%rd21+16];
	add.f64 	%fd45, %fd43, %fd44;
	add.s64 	%rd31, %rd1, %rd29;
	st.global.f64 	[%rd31], %fd45;
	add.s32 	%r29, %r37, 4;
	mul.wide.u32 	%rd32, %r29, 8;
	add.s64 	%rd33, %rd2, %rd32;
	ld.global.f64 	%fd46, [%rd33];
	ld.global.f64 	%fd47, [%rd21+24];
	add.f64 	%fd48, %fd46, %fd47;
	add.s64 	%rd34, %rd1, %rd32;
	st.global.f64 	[%rd34], %fd48;
	add.s32 	%r30, %r37, 5;
	mul.wide.u32 	%rd35, %r30, 8;
	add.s64 	%rd36, %rd2, %rd35;
	ld.global.f64 	%fd49, [%rd36];
	ld.global.f64 	%fd50, [%rd21+32];
	add.f64 	%fd51, %fd49, %fd50;
	add.s64 	%rd37, %rd1, %rd35;
	st.global.f64 	[%rd37], %fd51;
	add.s32 	%r31, %r37, 6;
	mul.wide.u32 	%rd38, %r31, 8;
	add.s64 	%rd39, %rd2, %rd38;
	ld.global.f64 	%fd52, [%rd39];
	ld.global.f64 	%fd53, [%rd21+40];
	add.f64 	%fd54, %fd52, %fd53;
	add.s64 	%rd40, %rd1, %rd38;
	st.global.f64 	[%rd40], %fd54;
	ld.global.f64 	%fd55, [%rd19+56];
	ld.global.f64 	%fd56, [%rd21+48];
	add.f64 	%fd57, %fd55, %fd56;
	st.global.f64 	[%rd22+56], %fd57;
	add.s32 	%r37, %r37, 8;
$L__BB0_9:
	setp.eq.s32 	%p7, %r10, 0;
	@%p7 bra 	$L__BB0_15;
	and.b32  	%r13, %r1, 3;
	setp.lt.u32 	%p8, %r10, 4;
	@%p8 bra 	$L__BB0_12;
	mul.wide.u32 	%rd41, %r37, 8;
	add.s64 	%rd42, %rd2, %rd41;
	ld.global.f64 	%fd58, [%rd42];
	mul.wide.s32 	%rd43, %r37, 8;
	add.s64 	%rd44, %rd1, %rd43;
	ld.global.f64 	%fd59, [%rd44+-8];
	add.f64 	%fd60, %fd58, %fd59;
	add.s64 	%rd45, %rd1, %rd41;
	st.global.f64 	[%rd45], %fd60;
	add.s32 	%r32, %r37, 1;
	mul.wide.u32 	%rd46, %r32, 8;
	add.s64 	%rd47, %rd2, %rd46;
	ld.global.f64 	%fd61, [%rd47];
	add.f64 	%fd62, %fd61, %fd60;
	add.s64 	%rd48, %rd1, %rd46;
	st.global.f64 	[%rd48], %fd62;
	add.s32 	%r33, %r37, 2;
	mul.wide.u32 	%rd49, %r33, 8;
	add.s64 	%rd50, %rd2, %rd49;
	ld.global.f64 	%fd63, [%rd50];
	ld.global.f64 	%fd64, [%rd44+8];
	add.f64 	%fd65, %fd63, %fd64;
	add.s64 	%rd51, %rd1, %rd49;
	st.global.f64 	[%rd51], %fd65;
	ld.global.f64 	%fd66, [%rd42+24];
	ld.global.f64 	%fd67, [%rd44+16];
	add.f64 	%fd68, %fd66, %fd67;
	st.global.f64 	[%rd45+24], %fd68;
	add.s32 	%r37, %r37, 4;
$L__BB0_12:
	setp.eq.s32 	%p9, %r13, 0;
	@%p9 bra 	$L__BB0_15;
	add.s64 	%rd9, %rd1, -8;
	mul.wide.u32 	%rd52, %r37, 8;
	add.s64 	%rd58, %rd1, %rd52;
	add.s64 	%rd57, %rd2, %rd52;
	neg.s32 	%r39, %r13;
$L__BB0_14:
	.pragma "nounroll";
	mul.wide.s32 	%rd53, %r37, 8;
	add.s64 	%rd54, %rd9, %rd53;
	ld.global.f64 	%fd69, [%rd57];
	ld.global.f64 	%fd70, [%rd54];
	add.f64 	%fd71, %fd69, %fd70;
	st.global.f64 	[%rd58], %fd71;
	add.s32 	%r37, %r37, 1;
	add.s64 	%rd58, %rd58, 8;
	add.s64 	%rd57, %rd57, 8;
	add.s32 	%r39, %r39, 1;
	setp.ne.s32 	%p10, %r39, 0;
	@%p10 bra 	$L__BB0_14;
$L__BB0_15:
	ret;

}
	// .globl	_Z17kernel_simpleAdd2PPdS0_Pii
.visible .entry _Z17kernel_simpleAdd2PPdS0_Pii(
	.param .u64 .ptr .align 1 _Z17kernel_simpleAdd2PPdS0_Pii_param_0,
	.param .u64 .ptr .align 1 _Z17kernel_simpleAdd2PPdS0_Pii_param_1,
	.param .u64 .ptr .align 1 _Z17kernel_simpleAdd2PPdS0_Pii_param_2,
	.param .u32 _Z17kernel_simpleAdd2PPdS0_Pii_param_3
)
{
	.reg .pred 	%p<8>;
	.reg .b32 	%r<27>;
	.reg .b64 	%rd<36>;
	.reg .b64 	%fd<14>;

	ld.param.u64 	%rd16, [_Z17kernel_simpleAdd2PPdS0_Pii_param_0];
	ld.param.u64 	%rd17, [_Z17kernel_simpleAdd2PPdS0_Pii_param_1];
	ld.param.u64 	%rd18, [_Z17kernel_simpleAdd2PPdS0_Pii_param_2];
	ld.param.u32 	%r17, [_Z17kernel_simpleAdd2PPdS0_Pii_param_3];
	mov.u32 	%r1, %ctaid.x;
	setp.ge.s32 	%p1, %r1, %r17;
	@%p1 bra 	$L__BB1_10;
	cvta.to.global.u64 	%rd19, %rd18;
	cvta.to.global.u64 	%rd20, %rd16;
	cvta.to.global.u64 	%rd21, %rd17;
	mul.wide.u32 	%rd22, %r1, 4;
	add.s64 	%rd23, %rd19, %rd22;
	ld.global.u32 	%r2, [%rd23];
	mul.wide.u32 	%rd24, %r1, 8;
	add.s64 	%rd25, %rd20, %rd24;
	ld.global.u64 	%rd26, [%rd25];
	cvta.to.global.u64 	%rd1, %rd26;
	add.s64 	%rd27, %rd21, %rd24;
	ld.global.u64 	%rd28, [%rd27];
	cvta.to.global.u64 	%rd2, %rd28;
	setp.lt.s32 	%p2, %r2, 1;
	@%p2 bra 	$L__BB1_10;
	ld.global.f64 	%fd1, [%rd1];
	st.global.f64 	[%rd2], %fd1;
	setp.eq.s32 	%p3, %r2, 1;
	@%p3 bra 	$L__BB1_10;
	add.s32 	%r3, %r2, -1;
	add.s32 	%r19, %r2, -2;
	and.b32  	%r4, %r3, 3;
	setp.lt.u32 	%p4, %r19, 3;
	mov.b32 	%r26, 1;
	@%p4 bra 	$L__BB1_7;
	and.b32  	%r21, %r3, -4;
	neg.s32 	%r23, %r21;
	add.s64 	%rd33, %rd1, 16;
	add.s64 	%rd32, %rd2, 16;
	mov.b32 	%r22, 0;
$L__BB1_5:
	ld.global.f64 	%fd2, [%rd33+-8];
	ld.global.f64 	%fd3, [%rd32+-16];
	add.f64 	%fd4, %fd2, %fd3;
	st.global.f64 	[%rd32+-8], %fd4;
	ld.global.f64 	%fd5, [%rd33];
	add.f64 	%fd6, %fd5, %fd4;
	st.global.f64 	[%rd32], %fd6;
	ld.global.f64 	%fd7, [%rd33+8];
	add.f64 	%fd8, %fd7, %fd6;
	st.global.f64 	[%rd32+8], %fd8;
	ld.global.f64 	%fd9, [%rd33+16];
	add.f64 	%fd10, %fd9, %fd8;
	st.global.f64 	[%rd32+16], %fd10;
	add.s32 	%r23, %r23, 4;
	add.s32 	%r22, %r22, 4;
	add.s64 	%rd33, %rd33, 32;
	add.s64 	%rd32, %rd32, 32;
	setp.ne.s32 	%p5, %r23, 0;
	@%p5 bra 	$L__BB1_5;
	add.s32 	%r26, %r22, 1;
$L__BB1_7:
	setp.eq.s32 	%p6, %r4, 0;
	@%p6 bra 	$L__BB1_10;
	add.s64 	%rd9, %rd2, -8;
	mul.wide.u32 	%rd29, %r26, 8;
	add.s64 	%rd35, %rd2, %rd29;
	add.s64 	%rd34, %rd1, %rd29;
	neg.s32 	%r25, %r4;
$L__BB1_9:
	.pragma "nounroll";
	mul.wide.s32 	%rd30, %r26, 8;
	add.s64 	%rd31, %rd9, %rd30;
	ld.global.f64 	%fd11, [%rd34];
	ld.global.f64 	%fd12, [%rd31];
	add.f64 	%fd13, %fd11, %fd12;
	st.global.f64 	[%rd35], %fd13;
	add.s32 	%r26, %r26, 1;
	add.s64 	%rd35, %rd35, 8;
	add.s64 	%rd34, %rd34, 8;
	add.s32 	%r25, %r25, 1;
	setp.ne.s32 	%p7, %r25, 0;
	@%p7 bra 	$L__BB1_9;
$L__BB1_10:
	ret;

}


// ===== COMPILED SASS (sm_100) =====

	.target	sm_100

	.elftype	@"ET_EXEC"


//--------------------- .note.nv.tkinfo           --------------------------
	.section	.note.nv.tkinfo,"",@"SHT_NOTE"
	.sectionflags	@"SHF_NOTE_NV_TKINFO"
	.tkinfo
        /*0018*/ 	.word	0x00000002
        /*0030*/ 	.string	""
        /*0030*/ 	.string	"ptxas"
        /*0030*/ 	.string	"Cuda compilation tools, release 13.0, V13.0.88"
        /*0030*/ 	.string	"Build cuda_13.0.r13.0/compiler.36424714_0"
        /*0030*/ 	.string	"-arch sm_100 -m 64 "



//--------------------- .note.nv.cuinfo           --------------------------
	.section	.note.nv.cuinfo,"",@"SHT_NOTE"
	.sectionflags	@"SHF_NOTE_NV_CUINFO"
        /*0018*/ 	.short	0x0002
        /*001a*/ 	.short	0x0064
        /*001c*/ 	.short	0x0082
	.zero		2


//--------------------- .nv.info                  --------------------------
	.section	.nv.info,"",@"SHT_CUDA_INFO"
	.align	4


	//----- nvinfo : EIATTR_REGCOUNT
	.align		4
        /*0000*/ 	.byte	0x04, 0x2f
        /*0002*/ 	.short	(.L_1 - .L_0)
	.align		4
.L_0:
        /*0004*/ 	.word	index@(_Z16kernel_simpleAddPdS_i)
        /*0008*/ 	.word	0x00000020


	//----- nvinfo : EIATTR_FRAME_SIZE
	.align		4
.L_1:
        /*000c*/ 	.byte	0x04, 0x11
        /*000e*/ 	.short	(.L_3 - .L_2)
	.align		4
.L_2:
        /*0010*/ 	.word	index@(_Z16kernel_simpleAddPdS_i)
        /*0014*/ 	.word	0x00000000


	//----- nvinfo : EIATTR_REGCOUNT
	.align		4
.L_3:
        /*0018*/ 	.byte	0x04, 0x2f
        /*001a*/ 	.short	(.L_5 - .L_4)
	.align		4
.L_4:
        /*001c*/ 	.word	index@(_Z17kernel_simpleAdd2PPdS0_Pii)
        /*0020*/ 	.word	0x00000018


	//----- nvinfo : EIATTR_FRAME_SIZE
	.align		4
.L_5:
        /*0024*/ 	.byte	0x04, 0x11
        /*0026*/ 	.short	(.L_7 - .L_6)
	.align		4
.L_6:
        /*0028*/ 	.word	index@(_Z17kernel_simpleAdd2PPdS0_Pii)
        /*002c*/ 	.word	0x00000000


	//----- nvinfo : EIATTR_MIN_STACK_SIZE
	.align		4
.L_7:
        /*0030*/ 	.byte	0x04, 0x12
        /*0032*/ 	.short	(.L_9 - .L_8)
	.align		4
.L_8:
        /*0034*/ 	.word	index@(_Z17kernel_simpleAdd2PPdS0_Pii)
        /*0038*/ 	.word	0x00000000


	//----- nvinfo : EIATTR_MIN_STACK_SIZE
	.align		4
.L_9:
        /*003c*/ 	.byte	0x04, 0x12
        /*003e*/ 	.short	(.L_11 - .L_10)
	.align		4
.L_10:
        /*0040*/ 	.word	index@(_Z16kernel_simpleAddPdS_i)
        /*0044*/ 	.word	0x00000000
.L_11:


//--------------------- .nv.compat                --------------------------
	.section	.nv.compat,"",@"SHT_CUDA_COMPAT_INFO"
	.align	4
        /*0000*/ 	.byte	0x02, 0x09, 0x00, 0x00, 0x02, 0x02, 0x01, 0x00, 0x02, 0x05, 0x05, 0x00, 0x03, 0x07, 0x01, 0x01
        /*0010*/ 	.byte	0x02, 0x03, 0x00, 0x00, 0x02, 0x06, 0x01, 0x00, 0x04, 0x0b, 0x08, 0x00, 0x01, 0x00, 0x00, 0x00
        /*0020*/ 	.byte	0x00, 0x00, 0x00, 0x00


//--------------------- .nv.info._Z17kernel_simpleAdd2PPdS0_Pii --------------------------
	.section	.nv.info._Z17kernel_simpleAdd2PPdS0_Pii,"",@"SHT_CUDA_INFO"
	.sectionflags	@""
	.align	4


	//----- nvinfo : EIATTR_CUDA_API_VERSION
	.align		4
        /*0000*/ 	.byte	0x04, 0x37
        /*0002*/ 	.short	(.L_13 - .L_12)
.L_12:
        /*0004*/ 	.word	0x00000082


	//----- nvinfo : EIATTR_KPARAM_INFO
	.align		4
.L_13:
        /*0008*/ 	.byte	0x04, 0x17
        /*000a*/ 	.short	(.L_15 - .L_14)
.L_14:
        /*000c*/ 	.word	0x00000000
        /*0010*/ 	.short	0x0003
        /*0012*/ 	.short	0x0018
        /*0014*/ 	.byte	0x00, 0xf0, 0x11, 0x00


	//----- nvinfo : EIATTR_KPARAM_INFO
	.align		4
.L_15:
        /*0018*/ 	.byte	0x04, 0x17
        /*001a*/ 	.short	(.L_17 - .L_16)
.L_16:
        /*001c*/ 	.word	0x00000000
        /*0020*/ 	.short	0x0002
        /*0022*/ 	.short	0x0010
        /*0024*/ 	.byte	0x00, 0xf5, 0x21, 0x00


	//----- nvinfo : EIATTR_KPARAM_INFO
	.align		4
.L_17:
        /*0028*/ 	.byte	0x04, 0x17
        /*002a*/ 	.short	(.L_19 - .L_18)
.L_18:
        /*002c*/ 	.word	0x00000000
        /*0030*/ 	.short	0x0001
        /*0032*/ 	.short	0x0008
        /*0034*/ 	.byte	0x00, 0xf5, 0x21, 0x00


	//----- nvinfo : EIATTR_KPARAM_INFO
	.align		4
.L_19:
        /*0038*/ 	.byte	0x04, 0x17
        /*003a*/ 	.short	(.L_21 - .L_20)
.L_20:
        /*003c*/ 	.word	0x00000000
        /*0040*/ 	.short	0x0000
        /*0042*/ 	.short	0x0000
        /*0044*/ 	.byte	0x00, 0xf5, 0x21, 0x00


	//----- nvinfo : EIATTR_SPARSE_MMA_MASK
	.align		4
.L_21:
        /*0048*/ 	.byte	0x03, 0x50
        /*004a*/ 	.short	0x0000


	//----- nvinfo : EIATTR_MAXREG_COUNT
	.align		4
        /*004c*/ 	.byte	0x03, 0x1b
        /*004e*/ 	.short	0x00ff


	//----- nvinfo : EIATTR_MERCURY_ISA_VERSION
	.align		4
        /*0050*/ 	.byte	0x03, 0x5f
        /*0052*/ 	.short	0x0101


	//----- nvinfo : EIATTR_VRC_CTA_INIT_COUNT
	.align		4
        /*0054*/ 	.byte	0x02, 0x4a
	.zero		1
	.zero		1


	//----- nvinfo : EIATTR_EXIT_INSTR_OFFSETS
	.align		4
        /*0058*/ 	.byte	0x04, 0x1c
        /*005a*/ 	.short	(.L_23 - .L_22)


	//   ....[0]....
.L_22:
        /*005c*/ 	.word	0x00000040


	//   ....[1]....
        /*0060*/ 	.word	0x000000c0


	//   ....[2]....
        /*0064*/ 	.word	0x00000140


	//   ....[3]....
        /*0068*/ 	.word	0x00000aa0


	//   ....[4]....
        /*006c*/ 	.word	0x00000c40


	//----- nvinfo : EIATTR_CBANK_PARAM_SIZE
	.align		4
.L_23:
        /*0070*/ 	.byte	0x03, 0x19
        /*0072*/ 	.short	0x001c


	//----- nvinfo : EIATTR_PARAM_CBANK
	.align		4
        /*0074*/ 	.byte	0x04, 0x0a
        /*0076*/ 	.short	(.L_25 - .L_24)
	.align		4
.L_24:
        /*0078*/ 	.word	index@(.nv.constant0._Z17kernel_simpleAdd2PPdS0_Pii)
        /*007c*/ 	.short	0x0380
        /*007e*/ 	.short	0x001c


	//----- nvinfo : EIATTR_SW_WAR
	.align		4
.L_25:
        /*0080*/ 	.byte	0x04, 0x36
        /*0082*/ 	.short	(.L_27 - .L_26)
.L_26:
        /*0084*/ 	.word	0x00000008
.L_27:


//--------------------- .nv.info._Z16kernel_simpleAddPdS_i --------------------------
	.section	.nv.info._Z16kernel_simpleAddPdS_i,"",@"SHT_CUDA_INFO"
	.sectionflags	@""
	.align	4


	//----- nvinfo : EIATTR_CUDA_API_VERSION
	.align		4
        /*0000*/ 	.byte	0x04, 0x37
        /*0002*/ 	.short	(.L_29 - .L_28)
.L_28:
        /*0004*/ 	.word	0x00000082


	//----- nvinfo : EIATTR_KPARAM_INFO
	.align		4
.L_29:
        /*0008*/ 	.byte	0x04, 0x17
        /*000a*/ 	.short	(.L_31 - .L_30)
.L_30:
        /*000c*/ 	.word	0x00000000
        /*0010*/ 	.short	0x0002
        /*0012*/ 	.short	0x0010
        /*0014*/ 	.byte	0x00, 0xf0, 0x11, 0x00


	//----- nvinfo : EIATTR_KPARAM_INFO
	.align		4
.L_31:
        /*0018*/ 	.byte	0x04, 0x17
        /*001a*/ 	.short	(.L_33 - .L_32)
.L_32:
        /*001c*/ 	.word	0x00000000
        /*0020*/ 	.short	0x0001
        /*0022*/ 	.short	0x0008
        /*0024*/ 	.byte	0x00, 0xf5, 0x21, 0x00


	//----- nvinfo : EIATTR_KPARAM_INFO
	.align		4
.L_33:
        /*0028*/ 	.byte	0x04, 0x17
        /*002a*/ 	.short	(.L_35 - .L_34)
.L_34:
        /*002c*/ 	.word	0x00000000
        /*0030*/ 	.short	0x0000
        /*0032*/ 	.short	0x0000
        /*0034*/ 	.byte	0x00, 0xf5, 0x21, 0x00


	//----- nvinfo : EIATTR_SPARSE_MMA_MASK
	.align		4
.L_35:
        /*0038*/ 	.byte	0x03, 0x50
        /*003a*/ 	.short	0x0000


	//----- nvinfo : EIATTR_MAXREG_COUNT
	.align		4
        /*003c*/ 	.byte	0x03, 0x1b
        /*003e*/ 	.short	0x00ff


	//----- nvinfo : EIATTR_MERCURY_ISA_VERSION
	.align		4
        /*0040*/ 	.byte	0x03, 0x5f
        /*0042*/ 	.short	0x0101


	//----- nvinfo : EIATTR_VRC_CTA_INIT_COUNT
	.align		4
        /*0044*/ 	.byte	0x02, 0x4a
	.zero		1
	.zero		1


	//----- nvinfo : EIATTR_EXIT_INSTR_OFFSETS
	.align		4
        /*0048*/ 	.byte	0x04, 0x1c
        /*004a*/ 	.short	(.L_37 - .L_36)


	//   ....[0]....
.L_36:
        /*004c*/ 	.word	0x00000030


	//   ....[1]....
        /*0050*/ 	.word	0x000000a0


	//   ....[2]....
        /*0054*/ 	.word	0x000005e0


	//   ....[3]....
        /*0058*/ 	.word	0x000009a0


	//   ....[4]....
        /*005c*/ 	.word	0x00000ba0


	//   ....[5]....
        /*0060*/ 	.word	0x00000d30


	//----- nvinfo : EIATTR_CBANK_PARAM_SIZE
	.align		4
.L_37:
        /*0064*/ 	.byte	0x03, 0x19
        /*0066*/ 	.short	0x0014


	//----- nvinfo : EIATTR_PARAM_CBANK
	.align		4
        /*0068*/ 	.byte	0x04, 0x0a
        /*006a*/ 	.short	(.L_39 - .L_38)
	.align		4
.L_38:
        /*006c*/ 	.word	index@(.nv.constant0._Z16kernel_simpleAddPdS_i)
        /*0070*/ 	.short	0x0380
        /*0072*/ 	.short	0x0014


	//----- nvinfo : EIATTR_SW_WAR
	.align		4
.L_39:
        /*0074*/ 	.byte	0x04, 0x36
        /*0076*/ 	.short	(.L_41 - .L_40)
.L_40:
        /*0078*/ 	.word	0x00000008
.L_41:


//--------------------- .nv.callgraph             --------------------------
	.section	.nv.callgraph,"",@"SHT_CUDA_CALLGRAPH"
	.align	4
	.sectionentsize	8
	.align		4
        /*0000*/ 	.word	0x00000000
	.align		4
        /*0004*/ 	.word	0xffffffff
	.align		4
        /*0008*/ 	.word	0x00000000
	.align		4
        /*000c*/ 	.word	0xfffffffe
	.align		4
        /*0010*/ 	.word	0x00000000
	.align		4
        /*0014*/ 	.word	0xfffffffd
	.align		4
        /*0018*/ 	.word	0x00000000
	.align		4
        /*001c*/ 	.word	0xfffffffc


//--------------------- .text._Z17kernel_simpleAdd2PPdS0_Pii --------------------------
	.section	.text._Z17kernel_simpleAdd2PPdS0_Pii,"ax",@progbits
	.align	128
        .global         _Z17kernel_simpleAdd2PPdS0_Pii
        .type           _Z17kernel_simpleAdd2PPdS0_Pii,@function
        .size           _Z17kernel_simpleAdd2PPdS0_Pii,(.L_x_14 - _Z17kernel_simpleAdd2PPdS0_Pii)
        .other          _Z17kernel_simpleAdd2PPdS0_Pii,@"STO_CUDA_ENTRY STV_DEFAULT"
_Z17kernel_simpleAdd2PPdS0_Pii:
.text._Z17kernel_simpleAdd2PPdS0_Pii:
[----:B------:R-:W-:Y:S01]  /*0000*/  LDC R1, c[0x0][0x37c] ;  /* 0x0000df00ff017b82 */ /* 0x000fe20000000800 */
[----:B------:R-:W0:Y:S01]  /*0010*/  S2R R9, SR_CTAID.X ;  /* 0x0000000000097919 */ /* 0x000e220000002500 */
[----:B------:R-:W0:Y:S02]  /*0020*/  LDCU UR4, c[0x0][0x398] ;  /* 0x00007300ff0477ac */ /* 0x000e240008000800 */
[----:B0-----:R-:W-:-:S13]  /*0030*/  ISETP.GE.AND P0, PT, R9, UR4, PT ;  /* 0x0000000409007c0c */ /* 0x001fda000bf06270 */
[----:B------:R-:W-:Y:S05]  /*0040*/  @P0 EXIT ;  /* 0x000000000000094d */ /* 0x000fea0003800000 */
[----:B------:R-:W0:Y:S01]  /*0050*/  LDC.64 R2, c[0x0][0x390] ;  /* 0x0000e400ff027b82 */ /* 0x000e220000000a00 */
[----:B------:R-:W1:Y:S07]  /*0060*/  LDCU.64 UR4, c[0x0][0x358] ;  /* 0x00006b00ff0477ac */ /* 0x000e6e0008000a00 */
[----:B------:R-:W2:Y:S01]  /*0070*/  LDC.64 R6, c[0x0][0x380] ;  /* 0x0000e000ff067b82 */ /* 0x000ea20000000a00 */
[----:B0-----:R-:W-:-:S05]  /*0080*/  IMAD.WIDE.U32 R2, R9, 0x4, R2 ;  /* 0x0000000409027825 */ /* 0x001fca00078e0002 */
[----:B-1----:R-:W3:Y:S01]  /*0090*/  LDG.E R0, desc[UR4][R2.64] ;  /* 0x0000000402007981 */ /* 0x002ee2000c1e1900 */
[----:B--2---:R-:W-:Y:S01]  /*00a0*/  IMAD.WIDE.U32 R6, R9, 0x8, R6 ;  /* 0x0000000809067825 */ /* 0x004fe200078e0006 */
[----:B---3--:R-:W-:-:S13]  /*00b0*/  ISETP.GE.AND P0, PT, R0, 0x1, PT ;  /* 0x000000010000780c */ /* 0x008fda0003f06270 */
[----:B------:R-:W-:Y:S05]  /*00c0*/  @!P0 EXIT ;  /* 0x000000000000894d */ /* 0x000fea0003800000 */
[----:B------:R-:W2:Y:S01]  /*00d0*/  LDG.E.64 R2, desc[UR4][R6.64] ;  /* 0x0000000406027981 */ /* 0x000ea2000c1e1b00 */
[----:B------:R-:W0:Y:S02]  /*00e0*/  LDC.64 R4, c[0x0][0x388] ;  /* 0x0000e200ff047b82 */ /* 0x000e240000000a00 */
[----:B0-----:R-:W-:-:S06]  /*00f0*/  IMAD.WIDE.U32 R4, R9, 0x8, R4 ;  /* 0x0000000809047825 */ /* 0x001fcc00078e0004 */
[----:B------:R-:W3:Y:S04]  /*0100*/  LDG.E.64 R4, desc[UR4][R4.64] ;  /* 0x0000000404047981 */ /* 0x000ee8000c1e1b00 */
[----:B--2---:R-:W3:Y:S01]  /*0110*/  LDG.E.64 R8, desc[UR4][R2.64] ;  /* 0x0000000402087981 */ /* 0x004ee2000c1e1b00 */
[----:B------:R-:W-:-:S03]  /*0120*/  ISETP.NE.AND P0, PT, R0, 0x1, PT ;  /* 0x000000010000780c */ /* 0x000fc60003f05270 */
[----:B---3--:R0:W-:Y:S10]  /*0130*/  STG.E.64 desc[UR4][R4.64], R8 ;  /* 0x0000000804007986 */ /* 0x0081f4000c101b04 */
[----:B------:R-:W-:Y:S05]  /*0140*/  @!P0 EXIT ;  /* 0x000000000000894d */ /* 0x000fea0003800000 */
[----:B------:R-:W-:Y:S02]  /*0150*/  VIADD R6, R0, 0xfffffffe ;  /* 0xfffffffe00067836 */ /* 0x000fe40000000000 */
[----:B0-----:R-:W-:-:S03]  /*0160*/  IMAD.MOV.U32 R9, RZ, RZ, 0x1 ;  /* 0x00000001ff097424 */ /* 0x001fc600078e00ff */
[----:B------:R-:W-:Y:S01]  /*0170*/  ISETP.GE.U32.AND P0, PT, R6, 0x3, PT ;  /* 0x000000030600780c */ /* 0x000fe20003f06070 */
[----:B------:R-:W-:-:S05]  /*0180*/  VIADD R6, R0, 0xffffffff ;  /* 0xffffffff00067836 */ /* 0x000fca0000000000 */
[----:B------:R-:W-:-:S07]  /*0190*/  LOP3.LUT R0, R6, 0x3, RZ, 0xc0, !PT ;  /* 0x0000000306007812 */ /* 0x000fce00078ec0ff */
[----:B------:R-:W-:Y:S05]  /*01a0*/  @!P0 BRA `(.L_x_0) ;  /* 0x0000000800388947 */ /* 0x000fea0003800000 */
[----:B------:R-:W-:Y:S01]  /*01b0*/  LOP3.LUT R6, R6, 0xfffffffc, RZ, 0xc0, !PT ;  /* 0xfffffffc06067812 */ /* 0x000fe200078ec0ff */
[----:B------:R-:W-:Y:S01]  /*01c0*/  IMAD.MOV.U32 R10, RZ, RZ, RZ ;  /* 0x000000ffff0a7224 */ /* 0x000fe200078e00ff */
[----:B------:R-:W-:Y:S02]  /*01d0*/  IADD3 R8, P2, PT, R4, 0x10, RZ ;  /* 0x0000001004087810 */ /* 0x000fe40007f5e0ff */
[----:B------:R-:W-:Y:S02]  /*01e0*/  IADD3 R11, PT, PT, -R6, RZ, RZ ;  /* 0x000000ff060b7210 */ /* 0x000fe40007ffe1ff */
[----:B------:R-:W-:Y:S01]  /*01f0*/  IADD3 R6, P1, PT, R2, 0x10, RZ ;  /* 0x0000001002067810 */ /* 0x000fe20007f3e0ff */
[----:B------:R-:W-:Y:S01]  /*0200*/  IMAD.X R9, RZ, RZ, R5, P2 ;  /* 0x000000ffff097224 */ /* 0x000fe200010e0605 */
[----:B------:R-:W-:-:S03]  /*0210*/  ISETP.GE.AND P0, PT, R11, RZ, PT ;  /* 0x000000ff0b00720c */ /* 0x000fc60003f06270 */
[----:B------:R-:W-:-:S10]  /*0220*/  IMAD.X R7, RZ, RZ, R3, P1 ;  /* 0x000000ffff077224 */ /* 0x000fd400008e0603 */
[----:B------:R-:W-:Y:S05]  /*0230*/  @P0 BRA `(.L_x_1) ;  /* 0x0000000400ac0947 */ /* 0x000fea0003800000 */
[----:B------:R-:W-:Y:S02]  /*0240*/  IADD3 R12, PT, PT, -R11, RZ, RZ ;  /* 0x000000ff0b0c7210 */ /* 0x000fe40007ffe1ff */
[----:B------:R-:W-:Y:S02]  /*0250*/  PLOP3.LUT P0, PT, PT, PT, PT, 0x80, 0x8 ;  /* 0x000000000008781c */ /* 0x000fe40003f0f070 */
[----:B------:R-:W-:-:S13]  /*0260*/  ISETP.GT.AND P1, PT, R12, 0xc, PT ;  /* 0x0000000c0c00780c */ /* 0x000fda0003f24270 */
[----:B------:R-:W-:Y:S05]  /*0270*/  @!P1 BRA `(.L_x_2) ;  /* 0x0000000000f89947 */ /* 0x000fea0003800000 */
[----:B------:R-:W-:-:S13]  /*0280*/  PLOP3.LUT P0, PT, PT, PT, PT, 0x8, 0x80 ;  /* 0x000000000080781c */ /* 0x000fda0003f0e170 */
.L_x_3:
[----:B------:R-:W2:Y:S04]  /*0290*/  LDG.E.64 R12, desc[UR4][R6.64+-0x8] ;  /* 0xfffff804060c7981 */ /* 0x000ea8000c1e1b00 */
[----:B------:R-:W2:Y:S02]  /*02a0*/  LDG.E.64 R14, desc[UR4][R8.64+-0x10] ;  /* 0xfffff004080e7981 */ /* 0x000ea4000c1e1b00 */
[----:B--2---:R-:W-:-:S07]  /*02b0*/  DADD R12, R12, R14 ;  /* 0x000000000c0c7229 */ /* 0x004fce000000000e */
[----:B------:R0:W-:Y:S04]  /*02c0*/  STG.E.64 desc[UR4][R8.64+-0x8], R12 ;  /* 0xfffff80c08007986 */ /* 0x0001e8000c101b04 */
[----:B------:R-:W2:Y:S02]  /*02d0*/  LDG.E.64 R14, desc[UR4][R6.64] ;  /* 0x00000004060e7981 */ /* 0x000ea4000c1e1b00 */
[----:B--2---:R-:W-:-:S07]  /*02e0*/  DADD R14, R12, R14 ;  /* 0x000000000c0e7229 */ /* 0x004fce000000000e */
[----:B------:R1:W-:Y:S04]  /*02f0*/  STG.E.64 desc[UR4][R8.64], R14 ;  /* 0x0000000e08007986 */ /* 0x0003e8000c101b04 */
[----:B------:R-:W2:Y:S02]  /*0300*/  LDG.E.64 R16, desc[UR4][R6.64+0x8] ;  /* 0x0000080406107981 */ /* 0x000ea4000c1e1b00 */
[----:B--2---:R-:W-:-:S07]  /*0310*/  DADD R16, R14, R16 ;  /* 0x000000000e107229 */ /* 0x004fce0000000010 */
[----:B------:R2:W-:Y:S04]  /*0320*/  STG.E.64 desc[UR4][R8.64+0x8], R16 ;  /* 0x0000081008007986 */ /* 0x0005e8000c101b04 */
[----:B------:R-:W3:Y:S02]  /*0330*/  LDG.E.64 R18, desc[UR4][R6.64+0x10] ;  /* 0x0000100406127981 */ /* 0x000ee4000c1e1b00 */
[----:B---3--:R-:W-:-:S07]  /*0340*/  DADD R18, R16, R18 ;  /* 0x0000000010127229 */ /* 0x008fce0000000012 */
[----:B------:R3:W-:Y:S04]  /*0350*/  STG.E.64 desc[UR4][R8.64+0x10], R18 ;  /* 0x0000101208007986 */ /* 0x0007e8000c101b04 */
[----:B------:R-:W4:Y:S02]  /*0360*/  LDG.E.64 R20, desc[UR4][R6.64+0x18] ;  /* 0x0000180406147981 */ /* 0x000f24000c1e1b00 */
[----:B----4-:R-:W-:-:S07]  /*0370*/  DADD R20, R20, R18 ;  /* 0x0000000014147229 */ /* 0x010fce0000000012 */
[----:B------:R4:W-:Y:S04]  /*0380*/  STG.E.64 desc[UR4][R8.64+0x18], R20 ;  /* 0x0000181408007986 */ /* 0x0009e8000c101b04 */
[----:B0-----:R-:W5:Y:S02]  /*0390*/  LDG.E.64 R12, desc[UR4][R6.64+0x20] ;  /* 0x00002004060c7981 */ /* 0x001f64000c1e1b00 */
[----:B-----5:R-:W-:-:S07]  /*03a0*/  DADD R12, R20, R12 ;  /* 0x00000000140c7229 */ /* 0x020fce000000000c */
[----:B------:R0:W-:Y:S04]  /*03b0*/  STG.E.64 desc[UR4][R8.64+0x20], R12 ;  /* 0x0000200c08007986 */ /* 0x0001e8000c101b04 */
[----:B-1----:R-:W5:Y:S02]  /*03c0*/  LDG.E.64 R14, desc[UR4][R6.64+0x28] ;  /* 0x00002804060e7981 */ /* 0x002f64000c1e1b00 */
[----:B-----5:R-:W-:-:S07]  /*03d0*/  DADD R14, R12, R14 ;  /* 0x000000000c0e7229 */ /* 0x020fce000000000e */
[----:B------:R1:W-:Y:S04]  /*03e0*/  STG.E.64 desc[UR4][R8.64+0x28], R14 ;  /* 0x0000280e08007986 */ /* 0x0003e8000c101b04 */
[----:B--2---:R-:W2:Y:S02]  /*03f0*/  LDG.E.64 R16, desc[UR4][R6.64+0x30] ;  /* 0x0000300406107981 */ /* 0x004ea4000c1e1b00 */
[----:B--2---:R-:W-:-:S07]  /*0400*/  DADD R16, R14, R16 ;  /* 0x000000000e107229 */ /* 0x004fce0000000010 */
[----:B------:R2:W-:Y:S04]  /*0410*/  STG.E.64 desc[UR4][R8.64+0x30], R16 ;  /* 0x0000301008007986 */ /* 0x0005e8000c101b04 */
[----:B---3--:R-:W3:Y:S02]  /*0420*/  LDG.E.64 R18, desc[UR4][R6.64+0x38] ;  /* 0x0000380406127981 */ /* 0x008ee4000c1e1b00 */
[----:B---3--:R-:W-:-:S07]  /*0430*/  DADD R18, R18, R16 ;  /* 0x0000000012127229 */ /* 0x008fce0000000010 */
[----:B------:R3:W-:Y:S04]  /*0440*/  STG.E.64 desc[UR4][R8.64+0x38], R18 ;  /* 0x0000381208007986 */ /* 0x0007e8000c101b04 */
[----:B----4-:R-:W4:Y:S02]  /*0450*/  LDG.E.64 R20, desc[UR4][R6.64+0x40] ;  /* 0x0000400406147981 */ /* 0x010f24000c1e1b00 */
        /* <DEDUP_REMOVED lines=13> */
[----:B------:R-:W-:Y:S04]  /*0530*/  STG.E.64 desc[UR4][R8.64+0x60], R18 ;  /* 0x0000601208007986 */ /* 0x000fe8000c101b04 */
[----:B----4-:R-:W3:Y:S01]  /*0540*/  LDG.E.64 R20, desc[UR4][R6.64+0x68] ;  /* 0x0000680406147981 */ /* 0x010ee2000c1e1b00 */
[----:B------:R-:W-:Y:S01]  /*0550*/  VIADD R11, R11, 0x10 ;  /* 0x000000100b0b7836 */ /* 0x000fe20000000000 */
[----:B---3--:R-:W-:-:S07]  /*0560*/  DADD R20, R18, R20 ;  /* 0x0000000012147229 */ /* 0x008fce0000000014 */
[----:B------:R-:W-:Y:S04]  /*0570*/  STG.E.64 desc[UR4][R8.64+0x68], R20 ;  /* 0x0000681408007986 */ /* 0x000fe8000c101b04 */
[----:B0-----:R0:W3:Y:S01]  /*0580*/  LDG.E.64 R12, desc[UR4][R6.64+0x70] ;  /* 0x00007004060c7981 */ /* 0x0010e2000c1e1b00 */
[----:B------:R-:W-:Y:S02]  /*0590*/  ISETP.GE.AND P1, PT, R11, -0xc, PT ;  /* 0xfffffff40b00780c */ /* 0x000fe40003f26270 */
[----:B-1----:R-:W-:Y:S02]  /*05a0*/  IADD3 R14, P3, PT, R8, 0x80, RZ ;  /* 0x00000080080e7810 */ /* 0x002fe40007f7e0ff */
[----:B--2---:R-:W-:Y:S02]  /*05b0*/  IADD3 R16, P2, PT, R6, 0x80, RZ ;  /* 0x0000008006107810 */ /* 0x004fe40007f5e0ff */
[----:B------:R-:W-:Y:S01]  /*05c0*/  IADD3 R10, PT, PT, R10, 0x10, RZ ;  /* 0x000000100a0a7810 */ /* 0x000fe20007ffe0ff */
[----:B------:R-:W-:-:S02]  /*05d0*/  IMAD.X R15, RZ, RZ, R9, P3 ;  /* 0x000000ffff0f7224 */ /* 0x000fc400018e0609 */
[----:B------:R-:W-:Y:S02]  /*05e0*/  IMAD.X R17, RZ, RZ, R7, P2 ;  /* 0x000000ffff117224 */ /* 0x000fe400010e0607 */
[----:B0-----:R-:W-:Y:S02]  /*05f0*/  IMAD.MOV.U32 R6, RZ, RZ, R16 ;  /* 0x000000ffff067224 */ /* 0x001fe400078e0010 */
[----:B------:R-:W-:Y:S01]  /*0600*/  IMAD.MOV.U32 R7, RZ, RZ, R17 ;  /* 0x000000ffff077224 */ /* 0x000fe200078e0011 */
[----:B---3--:R-:W-:-:S07]  /*0610*/  DADD R12, R20, R12 ;  /* 0x00000000140c7229 */ /* 0x008fce000000000c */
[----:B------:R0:W-:Y:S02]  /*0620*/  STG.E.64 desc[UR4][R8.64+0x70], R12 ;  /* 0x0000700c08007986 */ /* 0x0001e4000c101b04 */
[----:B0-----:R-:W-:Y:S01]  /*0630*/  IMAD.MOV.U32 R8, RZ, RZ, R14 ;  /* 0x000000ffff087224 */ /* 0x001fe200078e000e */
[----:B------:R-:W-:Y:S01]  /*0640*/  MOV R9, R15 ;  /* 0x0000000f00097202 */ /* 0x000fe20000000f00 */
[----:B------:R-:W-:Y:S06]  /*0650*/  @!P1 BRA `(.L_x_3) ;  /* 0xfffffffc000c9947 */ /* 0x000fec000383ffff */
.L_x_2:
[----:B------:R-:W-:-:S05]  /*0660*/  IMAD.MOV R12, RZ, RZ, -R11 ;  /* 0x000000ffff0c7224 */ /* 0x000fca00078e0a0b */
[----:B------:R-:W-:-:S13]  /*0670*/  ISETP.GT.AND P1, PT, R12, 0x4, PT ;  /* 0x000000040c00780c */ /* 0x000fda0003f24270 */
[----:B------:R-:W-:Y:S05]  /*0680*/  @!P1 BRA `(.L_x_4) ;  /* 0x0000000000909947 */ /* 0x000fea0003800000 */
        /* <DEDUP_REMOVED lines=12> */
[----:B------:R-:W-:Y:S04]  /*0750*/  STG.E.64 desc[UR4][R8.64+0x10], R18 ;  /* 0x0000101208007986 */ /* 0x000fe8000c101b04 */
[----:B------:R-:W3:Y:S02]  /*0760*/  LDG.E.64 R20, desc[UR4][R6.64+0x18] ;  /* 0x0000180406147981 */ /* 0x000ee4000c1e1b00 */
[----:B---3--:R-:W-:-:S07]  /*0770*/  DADD R20, R20, R18 ;  /* 0x0000000014147229 */ /* 0x008fce0000000012 */
[----:B------:R3:W-:Y:S04]  /*0780*/  STG.E.64 desc[UR4][R8.64+0x18], R20 ;  /* 0x0000181408007986 */ /* 0x0007e8000c101b04 */
[----:B0-----:R-:W4:Y:S02]  /*0790*/  LDG.E.64 R12, desc[UR4][R6.64+0x20] ;  /* 0x00002004060c7981 */ /* 0x001f24000c1e1b00 */
[----:B----4-:R-:W-:-:S07]  /*07a0*/  DADD R12, R20, R12 ;  /* 0x00000000140c7229 */ /* 0x010fce000000000c */
[----:B------:R-:W-:Y:S04]  /*07b0*/  STG.E.64 desc[UR4][R8.64+0x20], R12 ;  /* 0x0000200c08007986 */ /* 0x000fe8000c101b04 */
[----:B-1----:R-:W4:Y:S02]  /*07c0*/  LDG.E.64 R14, desc[UR4][R6.64+0x28] ;  /* 0x00002804060e7981 */ /* 0x002f24000c1e1b00 */
[----:B----4-:R-:W-:-:S07]  /*07d0*/  DADD R14, R12, R14 ;  /* 0x000000000c0e7229 */ /* 0x010fce000000000e */
[----:B------:R-:W-:Y:S04]  /*07e0*/  STG.E.64 desc[UR4][R8.64+0x28], R14 ;  /* 0x0000280e08007986 */ /* 0x000fe8000c101b04 */
[----:B--2---:R0:W2:Y:S01]  /*07f0*/  LDG.E.64 R16, desc[UR4][R6.64+0x30] ;  /* 0x0000300406107981 */ /* 0x0040a2000c1e1b00 */
[----:B---3--:R-:W-:Y:S01]  /*0800*/  IADD3 R20, P1, PT, R6, 0x40, RZ ;  /* 0x0000004006147810 */ /* 0x008fe20007f3e0ff */
[----:B------:R-:W-:Y:S01]  /*0810*/  VIADD R10, R10, 0x8 ;  /* 0x000000080a0a7836 */ /* 0x000fe20000000000 */
[----:B------:R-:W-:Y:S02]  /*0820*/  IADD3 R18, P2, PT, R8, 0x40, RZ ;  /* 0x0000004008127810 */ /* 0x000fe40007f5e0ff */
[----:B------:R-:W-:Y:S01]  /*0830*/  PLOP3.LUT P0, PT, PT, PT, PT, 0x8, 0x80 ;  /* 0x000000000080781c */ /* 0x000fe20003f0e170 */
[----:B------:R-:W-:Y:S01]  /*0840*/  IMAD.X R21, RZ, RZ, R7, P1 ;  /* 0x000000ffff157224 */ /* 0x000fe200008e0607 */
[----:B------:R-:W-:Y:S01]  /*0850*/  IADD3 R11, PT, PT, R11, 0x8, RZ ;  /* 0x000000080b0b7810 */ /* 0x000fe20007ffe0ff */
[----:B------:R-:W-:-:S02]  /*0860*/  IMAD.X R19, RZ, RZ, R9, P2 ;  /* 0x000000ffff137224 */ /* 0x000fc400010e0609 */
[----:B0-----:R-:W-:Y:S02]  /*0870*/  IMAD.MOV.U32 R6, RZ, RZ, R20 ;  /* 0x000000ffff067224 */ /* 0x001fe400078e0014 */
[----:B------:R-:W-:Y:S01]  /*0880*/  IMAD.MOV.U32 R7, RZ, RZ, R21 ;  /* 0x000000ffff077224 */ /* 0x000fe200078e0015 */
[----:B--2---:R-:W-:-:S07]  /*0890*/  DADD R16, R14, R16 ;  /* 0x000000000e107229 */ /* 0x004fce0000000010 */
[----:B------:R0:W-:Y:S02]  /*08a0*/  STG.E.64 desc[UR4][R8.64+0x30], R16 ;  /* 0x0000301008007986 */ /* 0x0001e4000c101b04 */
[----:B0-----:R-:W-:Y:S01]  /*08b0*/  MOV R8, R18 ;  /* 0x0000001200087202 */ /* 0x001fe20000000f00 */
[----:B------:R-:W-:-:S07]  /*08c0*/  IMAD.MOV.U32 R9, RZ, RZ, R19 ;  /* 0x000000ffff097224 */ /* 0x000fce00078e0013 */
.L_x_4:
[----:B------:R-:W-:-:S13]  /*08d0*/  ISETP.NE.OR P0, PT, R11, RZ, P0 ;  /* 0x000000ff0b00720c */ /* 0x000fda0000705670 */
[----:B------:R-:W-:Y:S05]  /*08e0*/  @!P0 BRA `(.L_x_5) ;  /* 0x0000000000648947 */ /* 0x000fea0003800000 */
.L_x_1:
[----:B------:R-:W2:Y:S04]  /*08f0*/  LDG.E.64 R12, desc[UR4][R6.64+-0x8] ;  /* 0xfffff804060c7981 */ /* 0x000ea8000c1e1b00 */
[----:B------:R-:W2:Y:S02]  /*0900*/  LDG.E.64 R14, desc[UR4][R8.64+-0x10] ;  /* 0xfffff004080e7981 */ /* 0x000ea4000c1e1b00 */
[----:B--2---:R-:W-:-:S07]  /*0910*/  DADD R12, R12, R14 ;  /* 0x000000000c0c7229 */ /* 0x004fce000000000e */
[----:B------:R0:W-:Y:S04]  /*0920*/  STG.E.64 desc[UR4][R8.64+-0x8], R12 ;  /* 0xfffff80c08007986 */ /* 0x0001e8000c101b04 */
[----:B------:R-:W2:Y:S02]  /*0930*/  LDG.E.64 R14, desc[UR4][R6.64] ;  /* 0x00000004060e7981 */ /* 0x000ea4000c1e1b00 */
[----:B--2---:R-:W-:-:S07]  /*0940*/  DADD R14, R12, R14 ;  /* 0x000000000c0e7229 */ /* 0x004fce000000000e */
[----:B------:R-:W-:Y:S04]  /*0950*/  STG.E.64 desc[UR4][R8.64], R14 ;  /* 0x0000000e08007986 */ /* 0x000fe8000c101b04 */
[----:B------:R-:W2:Y:S01]  /*0960*/  LDG.E.64 R16, desc[UR4][R6.64+0x8] ;  /* 0x0000080406107981 */ /* 0x000ea2000c1e1b00 */
[----:B------:R-:W-:Y:S01]  /*0970*/  VIADD R11, R11, 0x4 ;  /* 0x000000040b0b7836 */ /* 0x000fe20000000000 */
[----:B--2---:R-:W-:-:S07]  /*0980*/  DADD R16, R14, R16 ;  /* 0x000000000e107229 */ /* 0x004fce0000000010 */
[----:B------:R-:W-:Y:S04]  /*0990*/  STG.E.64 desc[UR4][R8.64+0x8], R16 ;  /* 0x0000081008007986 */ /* 0x000fe8000c101b04 */
[----:B------:R1:W2:Y:S01]  /*09a0*/  LDG.E.64 R18, desc[UR4][R6.64+0x10] ;  /* 0x0000100406127981 */ /* 0x0002a2000c1e1b00 */
[----:B------:R-:W-:Y:S01]  /*09b0*/  ISETP.NE.AND P0, PT, R11, RZ, PT ;  /* 0x000000ff0b00720c */ /* 0x000fe20003f05270 */
[----:B------:R-:W-:Y:S01]  /*09c0*/  VIADD R10, R10, 0x4 ;  /* 0x000000040a0a7836 */ /* 0x000fe20000000000 */
[----:B0-----:R-:W-:Y:S02]  /*09d0*/  IADD3 R12, P2, PT, R8, 0x20, RZ ;  /* 0x00000020080c7810 */ /* 0x001fe40007f5e0ff */
[----:B------:R-:W-:-:S03]  /*09e0*/  IADD3 R20, P1, PT, R6, 0x20, RZ ;  /* 0x0000002006147810 */ /* 0x000fc60007f3e0ff */
[----:B------:R-:W-:Y:S01]  /*09f0*/  IMAD.X R13, RZ, RZ, R9, P2 ;  /* 0x000000ffff0d7224 */ /* 0x000fe200010e0609 */
[----:B------:R-:W-:Y:S02]  /*0a00*/  IADD3.X R21, PT, PT, RZ, R7, RZ, P1, !PT ;  /* 0x00000007ff157210 */ /* 0x000fe40000ffe4ff */
[----:B-1----:R-:W-:-:S03]  /*0a10*/  MOV R6, R20 ;  /* 0x0000001400067202 */ /* 0x002fc60000000f00 */
[----:B------:R-:W-:Y:S01]  /*0a20*/  IMAD.MOV.U32 R7, RZ, RZ, R21 ;  /* 0x000000ffff077224 */ /* 0x000fe200078e0015 */
[----:B--2---:R-:W-:-:S07]  /*0a30*/  DADD R18, R16, R18 ;  /* 0x0000000010127229 */ /* 0x004fce0000000012 */
[----:B------:R0:W-:Y:S02]  /*0a40*/  STG.E.64 desc[UR4][R8.64+0x10], R18 ;  /* 0x0000101208007986 */ /* 0x0001e4000c101b04 */
[----:B0-----:R-:W-:Y:S01]  /*0a50*/  IMAD.MOV.U32 R8, RZ, RZ, R12 ;  /* 0x000000ffff087224 */ /* 0x001fe200078e000c */
[----:B------:R-:W-:Y:S01]  /*0a60*/  MOV R9, R13 ;  /* 0x0000000d00097202 */ /* 0x000fe20000000f00 */
[----:B------:R-:W-:Y:S06]  /*0a70*/  @P0 BRA `(.L_x_1) ;  /* 0xfffffffc009c0947 */ /* 0x000fec000383ffff */
.L_x_5:
[----:B------:R-:W-:-:S07]  /*0a80*/  VIADD R9, R10, 0x1 ;  /* 0x000000010a097836 */ /* 0x000fce0000000000 */
.L_x_0:
[----:B------:R-:W-:-:S13]  /*0a90*/  ISETP.NE.AND P0, PT, R0, RZ, PT ;  /* 0x000000ff0000720c */ /* 0x000fda0003f05270 */
[----:B------:R-:W-:Y:S05]  /*0aa0*/  @!P0 EXIT ;  /* 0x000000000000894d */ /* 0x000fea0003800000 */
[C---:B------:R-:W-:Y:S01]  /*0ab0*/  IMAD.WIDE.U32 R10, R9.reuse, 0x8, R4 ;  /* 0x00000008090a7825 */ /* 0x040fe200078e0004 */
[----:B------:R-:W-:Y:S02]  /*0ac0*/  IADD3 R6, P0, PT, R4, -0x8, RZ ;  /* 0xfffffff804067810 */ /* 0x000fe40007f1e0ff */
[----:B------:R-:W-:Y:S01]  /*0ad0*/  IADD3 R0, PT, PT, -R0, RZ, RZ ;  /* 0x000000ff00007210 */ /* 0x000fe20007ffe1ff */
[----:B------:R-:W-:Y:S01]  /*0ae0*/  IMAD.WIDE.U32 R2, R9, 0x8, R2 ;  /* 0x0000000809027825 */ /* 0x000fe200078e0002 */
[----:B------:R-:W-:Y:S02]  /*0af0*/  MOV R13, R11 ;  /* 0x0000000b000d7202 */ /* 0x000fe40000000f00 */
[----:B------:R-:W-:Y:S01]  /*0b00*/  IADD3.X R7, PT, PT, R5, -0x1, RZ, P0, !PT ;  /* 0xffffffff05077810 */ /* 0x000fe200007fe4ff */
[----:B------:R-:W-:Y:S02]  /*0b10*/  IMAD.MOV.U32 R12, RZ, RZ, R10 ;  /* 0x000000ffff0c7224 */ /* 0x000fe400078e000a */
[----:B------:R-:W-:-:S02]  /*0b20*/  IMAD.MOV.U32 R8, RZ, RZ, R2 ;  /* 0x000000ffff087224 */ /* 0x000fc400078e0002 */
[----:B------:R-:W-:-:S07]  /*0b30*/  IMAD.MOV.U32 R11, RZ, RZ, R3 ;  /* 0x000000ffff0b7224 */ /* 0x000fce00078e0003 */
.L_x_6:
[----:B0-----:R-:W-:-:S04]  /*0b40*/  IMAD.WIDE R2, R9, 0x8, R6 ;  /* 0x0000000809027825 */ /* 0x001fc800078e0206 */
[----:B------:R-:W-:Y:S02]  /*0b50*/  IMAD.MOV.U32 R10, RZ, RZ, R8 ;  /* 0x000000ffff0a7224 */ /* 0x000fe400078e0008 */
[----:B------:R-:W2:Y:S04]  /*0b60*/  LDG.E.64 R2, desc[UR4][R2.64] ;  /* 0x0000000402027981 */ /* 0x000ea8000c1e1b00 */
[----:B------:R0:W2:Y:S01]  /*0b70*/  LDG.E.64 R4, desc[UR4][R10.64] ;  /* 0x000000040a047981 */ /* 0x0000a2000c1e1b00 */
[----:B------:R-:W-:-:S05]  /*0b80*/  VIADD R0, R0, 0x1 ;  /* 0x0000000100007836 */ /* 0x000fca0000000000 */
[----:B------:R-:W-:Y:S02]  /*0b90*/  ISETP.NE.AND P0, PT, R0, RZ, PT ;  /* 0x000000ff0000720c */ /* 0x000fe40003f05270 */
[----:B------:R-:W-:Y:S01]  /*0ba0*/  IADD3 R8, P2, PT, R8, 0x8, RZ ;  /* 0x0000000808087810 */ /* 0x000fe20007f5e0ff */
[----:B------:R-:W-:-:S04]  /*0bb0*/  VIADD R9, R9, 0x1 ;  /* 0x0000000109097836 */ /* 0x000fc80000000000 */
[----:B0-----:R-:W-:Y:S01]  /*0bc0*/  IMAD.X R11, RZ, RZ, R11, P2 ;  /* 0x000000ffff0b7224 */ /* 0x001fe200010e060b */
[----:B--2---:R-:W-:Y:S01]  /*0bd0*/  DADD R4, R4, R2 ;  /* 0x0000000004047229 */ /* 0x004fe20000000002 */
[----:B------:R-:W-:Y:S01]  /*0be0*/  IMAD.MOV.U32 R2, RZ, RZ, R12 ;  /* 0x000000ffff027224 */ /* 0x000fe200078e000c */
[----:B------:R-:W-:Y:S02]  /*0bf0*/  MOV R3, R13 ;  /* 0x0000000d00037202 */ /* 0x000fe40000000f00 */
[----:B------:R-:W-:-:S03]  /*0c00*/  IADD3 R12, P1, PT, R12, 0x8, RZ ;  /* 0x000000080c0c7810 */ /* 0x000fc60007f3e0ff */
[----:B------:R0:W-:Y:S01]  /*0c10*/  STG.E.64 desc[UR4][R2.64], R4 ;  /* 0x0000000402007986 */ /* 0x0001e2000c101b04 */
[----:B------:R-:W-:Y:S01]  /*0c20*/  IADD3.X R13, PT, PT, RZ, R13, RZ, P1, !PT ;  /* 0x0000000dff0d7210 */ /* 0x000fe20000ffe4ff */
[----:B------:R-:W-:Y:S08]  /*0c30*/  @P0 BRA `(.L_x_6) ;  /* 0xfffffffc00c00947 */ /* 0x000ff0000383ffff */
[----:B------:R-:W-:Y:S05]  /*0c40*/  EXIT ;  /* 0x000000000000794d */ /* 0x000fea0003800000 */
.L_x_7:
[----:B------:R-:W-:-:S00]  /*0c50*/  BRA `(.L_x_7) ;  /* 0xfffffffc00fc7947 */ /* 0x000fc0000383ffff */
[----:B------:R-:W-:-:S00]  /*0c60*/  NOP ;  /* 0x0000000000007918 */ /* 0x000fc00000000000 */
        /* <DEDUP_REMOVED lines=9> */
.L_x_14:


//--------------------- .text._Z16kernel_simpleAddPdS_i --------------------------
	.section	.text._Z16kernel_simpleAddPdS_i,"ax",@progbits
	.align	128
        .global         _Z16kernel_simpleAddPdS_i
        .type           _Z16kernel_simpleAddPdS_i,@function
        .size           _Z16kernel_simpleAddPdS_i,(.L_x_15 - _Z16kernel_simpleAddPdS_i)
        .other          _Z16kernel_simpleAddPdS_i,@"STO_CUDA_ENTRY STV_DEFAULT"
_Z16kernel_simpleAddPdS_i:
.text._Z16kernel_simpleAddPdS_i:
[----:B------:R-:W-:Y:S08]  /*0000*/  LDC R1, c[0x0][0x37c] ;  /* 0x0000df00ff017b82 */ /* 0x000ff00000000800 */
[----:B------:R-:W0:Y:S02]  /*0010*/  LDC R0, c[0x0][0x390] ;  /* 0x0000e400ff007b82 */ /* 0x000e240000000800 */
[----:B0-----:R-:W-:-:S13]  /*0020*/  ISETP.GE.AND P0, PT, R0, 0x1, PT ;  /* 0x000000010000780c */ /* 0x001fda0003f06270 */
[----:B------:R-:W-:Y:S05]  /*0030*/  @!P0 EXIT ;  /* 0x000000000000894d */ /* 0x000fea0003800000 */
[----:B------:R-:W0:Y:S01]  /*0040*/  LDC.64 R2, c[0x0][0x380] ;  /* 0x0000e000ff027b82 */ /* 0x000e220000000a00 */
[----:B------:R-:W0:Y:S02]  /*0050*/  LDCU.64 UR6, c[0x0][0x358] ;  /* 0x00006b00ff0677ac */ /* 0x000e240008000a00 */
[----:B0-----:R-:W2:Y:S05]  /*0060*/  LDG.E.64 R2, desc[UR6][R2.64] ;  /* 0x0000000602027981 */ /* 0x001eaa000c1e1b00 */
[----:B------:R-:W2:Y:S01]  /*0070*/  LDC.64 R4, c[0x0][0x388] ;  /* 0x0000e200ff047b82 */ /* 0x000ea20000000a00 */
[----:B------:R-:W-:Y:S01]  /*0080*/  ISETP.NE.AND P0, PT, R0, 0x1, PT ;  /* 0x000000010000780c */ /* 0x000fe20003f05270 */
[----:B--2---:R0:W-:-:S12]  /*0090*/  STG.E.64 desc[UR6][R4.64], R2 ;  /* 0x0000000204007986 */ /* 0x0041d8000c101b06 */
[----:B------:R-:W-:Y:S05]  /*00a0*/  @!P0 EXIT ;  /* 0x000000000000894d */ /* 0x000fea0003800000 */
[----:B0-----:R-:W0:Y:S01]  /*00b0*/  LDC.64 R2, c[0x0][0x388] ;  /* 0x0000e200ff027b82 */ /* 0x001e220000000a00 */
[----:B------:R-:W-:-:S04]  /*00c0*/  IADD3 R4, PT, PT, R0, -0x2, RZ ;  /* 0xfffffffe00047810 */ /* 0x000fc80007ffe0ff */
[----:B------:R-:W-:Y:S01]  /*00d0*/  ISETP.GE.U32.AND P0, PT, R4, 0xf, PT ;  /* 0x0000000f0400780c */ /* 0x000fe20003f06070 */
[----:B------:R-:W-:Y:S02]  /*00e0*/  VIADD R4, R0, 0xffffffff ;  /* 0xffffffff00047836 */ /* 0x000fe40000000000 */
[----:B------:R-:W-:-:S03]  /*00f0*/  HFMA2 R0, -RZ, RZ, 0, 5.9604644775390625e-08 ;  /* 0x00000001ff007431 */ /* 0x000fc600000001ff */
[----:B------:R-:W-:-:S07]  /*0100*/  LOP3.LUT R18, R4, 0xf, RZ, 0xc0, !PT ;  /* 0x0000000f04127812 */ /* 0x000fce00078ec0ff */
[----:B------:R-:W-:Y:S05]  /*0110*/  @!P0 BRA `(.L_x_8) ;  /* 0x00000004002c8947 */ /* 0x000fea0003800000 */
[----:B------:R-:W1:Y:S01]  /*0120*/  LDCU.64 UR4, c[0x0][0x380] ;  /* 0x00007000ff0477ac */ /* 0x000e620008000a00 */
[----:B------:R-:W-:Y:S01]  /*0130*/  MOV R7, 0x0 ;  /* 0x0000000000077802 */ /* 0x000fe20000000f00 */
[----:B------:R-:W-:Y:S01]  /*0140*/  IMAD.MOV.U32 R6, RZ, RZ, 0x40 ;  /* 0x00000040ff067424 */ /* 0x000fe200078e00ff */
[----:B------:R-:W-:Y:S01]  /*0150*/  LOP3.LUT R5, R4, 0xfffffff0, RZ, 0xc0, !PT ;  /* 0xfffffff004057812 */ /* 0x000fe200078ec0ff */
[----:B------:R-:W-:Y:S02]  /*0160*/  IMAD.MOV.U32 R0, RZ, RZ, RZ ;  /* 0x000000ffff007224 */ /* 0x000fe400078e00ff */
[----:B0-----:R-:W-:Y:S01]  /*0170*/  IMAD.WIDE.U32 R6, R2, 0x1, R6 ;  /* 0x0000000102067825 */ /* 0x001fe200078e0006 */
[----:B------:R-:W-:-:S03]  /*0180*/  IADD3 R5, PT, PT, -R5, RZ, RZ ;  /* 0x000000ff05057210 */ /* 0x000fc60007ffe1ff */
[----:B------:R-:W-:Y:S01]  /*0190*/  IMAD.IADD R13, R7, 0x1, R3 ;  /* 0x00000001070d7824 */ /* 0x000fe200078e0203 */
[----:B------:R-:W-:Y:S01]  /*01a0*/  MOV R12, R6 ;  /* 0x00000006000c7202 */ /* 0x000fe20000000f00 */
[----:B-1----:R-:W-:-:S04]  /*01b0*/  UIADD3 UR4, UP0, UPT, UR4, 0x40, URZ ;  /* 0x0000004004047890 */ /* 0x002fc8000ff1e0ff */
[----:B------:R-:W-:Y:S02]  /*01c0*/  UIADD3.X UR5, UPT, UPT, URZ, UR5, URZ, UP0, !UPT ;  /* 0x00000005ff057290 */ /* 0x000fe400087fe4ff */
[----:B------:R-:W-:-:S04]  /*01d0*/  IMAD.U32 R14, RZ, RZ, UR4 ;  /* 0x00000004ff0e7e24 */ /* 0x000fc8000f8e00ff */
[----:B------:R-:W-:-:S07]  /*01e0*/  MOV R15, UR5 ;  /* 0x00000005000f7c02 */ /* 0x000fce0008000f00 */
.L_x_9:
[----:B------:R-:W-:Y:S01]  /*01f0*/  IMAD.MOV.U32 R6, RZ, RZ, R14 ;  /* 0x000000ffff067224 */ /* 0x000fe200078e000e */
[----:B------:R-:W-:Y:S01]  /*0200*/  MOV R7, R15 ;  /* 0x0000000f00077202 */ /* 0x000fe20000000f00 */
[----:B---3--:R-:W-:Y:S01]  /*0210*/  IMAD.MOV.U32 R8, RZ, RZ, R12 ;  /* 0x000000ffff087224 */ /* 0x008fe200078e000c */
[----:B------:R-:W-:-:S03]  /*0220*/  MOV R9, R13 ;  /* 0x0000000d00097202 */ /* 0x000fc60000000f00 */
        /* <DEDUP_REMOVED lines=43> */
[----:B----4-:R-:W4:Y:S01]  /*04e0*/  LDG.E.64 R20, desc[UR6][R6.64+0x38] ;  /* 0x0000380606147981 */ /* 0x010f22000c1e1b00 */
[----:B------:R-:W-:Y:S01]  /*04f0*/  VIADD R5, R5, 0x10 ;  /* 0x0000001005057836 */ /* 0x000fe20000000000 */
[----:B----4-:R-:W-:-:S07]  /*0500*/  DADD R20, R16, R20 ;  /* 0x0000000010147229 */ /* 0x010fce0000000014 */
[----:B------:R3:W-:Y:S04]  /*0510*/  STG.E.64 desc[UR6][R8.64+0x38], R20 ;  /* 0x0000381408007986 */ /* 0x0007e8000c101b06 */
[----:B0-----:R-:W4:Y:S01]  /*0520*/  LDG.E.64 R10, desc[UR6][R6.64+0x40] ;  /* 0x00004006060a7981 */ /* 0x001f22000c1e1b00 */
[----:B------:R-:W-:Y:S02]  /*0530*/  ISETP.NE.AND P0, PT, R5, RZ, PT ;  /* 0x000000ff0500720c */ /* 0x000fe40003f05270 */
[----:B-1----:R-:W-:Y:S02]  /*0540*/  IADD3 R12, P2, PT, R8, 0x80, RZ ;  /* 0x00000080080c7810 */ /* 0x002fe40007f5e0ff */
[----:B--2---:R-:W-:Y:S02]  /*0550*/  IADD3 R14, P1, PT, R6, 0x80, RZ ;  /* 0x00000080060e7810 */ /* 0x004fe40007f3e0ff */
[----:B------:R-:W-:Y:S01]  /*0560*/  IADD3 R0, PT, PT, R0, 0x10, RZ ;  /* 0x0000001000007810 */ /* 0x000fe20007ffe0ff */
[----:B------:R-:W-:Y:S01]  /*0570*/  IMAD.X R13, RZ, RZ, R9, P2 ;  /* 0x000000ffff0d7224 */ /* 0x000fe200010e0609 */
[----:B------:R-:W-:Y:S01]  /*0580*/  IADD3.X R15, PT, PT, RZ, R7, RZ, P1, !PT ;  /* 0x00000007ff0f7210 */ /* 0x000fe20000ffe4ff */
[----:B----4-:R-:W-:-:S07]  /*0590*/  DADD R10, R20, R10 ;  /* 0x00000000140a7229 */ /* 0x010fce000000000a */
[----:B------:R3:W-:Y:S01]  /*05a0*/  STG.E.64 desc[UR6][R8.64+0x40], R10 ;  /* 0x0000400a08007986 */ /* 0x0007e2000c101b06 */
[----:B------:R-:W-:Y:S05]  /*05b0*/  @P0 BRA `(.L_x_9) ;  /* 0xfffffffc000c0947 */ /* 0x000fea000383ffff */
[----:B------:R-:W-:-:S07]  /*05c0*/  VIADD R0, R0, 0x1 ;  /* 0x0000000100007836 */ /* 0x000fce0000000000 */
.L_x_8:
[----:B------:R-:W-:-:S13]  /*05d0*/  ISETP.NE.AND P0, PT, R18, RZ, PT ;  /* 0x000000ff1200720c */ /* 0x000fda0003f05270 */
[----:B------:R-:W-:Y:S05]  /*05e0*/  @!P0 EXIT ;  /* 0x000000000000894d */ /* 0x000fea0003800000 */
[----:B------:R-:W-:Y:S02]  /*05f0*/  ISETP.GE.U32.AND P0, PT, R18, 0x8, PT ;  /* 0x000000081200780c */ /* 0x000fe40003f06070 */
[----:B---3--:R-:W-:-:S04]  /*0600*/  LOP3.LUT R20, R4, 0x7, RZ, 0xc0, !PT ;  /* 0x0000000704147812 */ /* 0x008fc800078ec0ff */
[----:B------:R-:W-:-:S07]  /*0610*/  ISETP.NE.AND P1, PT, R20, RZ, PT ;  /* 0x000000ff1400720c */ /* 0x000fce0003f25270 */
[----:B------:R-:W-:Y:S06]  /*0620*/  @!P0 BRA `(.L_x_10) ;  /* 0x0000000000dc8947 */ /* 0x000fec0003800000 */
[----:B------:R-:W1:Y:S08]  /*0630*/  LDC.64 R12, c[0x0][0x380] ;  /* 0x0000e000ff0c7b82 */ /* 0x000e700000000a00 */
[----:B------:R-:W2:Y:S01]  /*0640*/  LDC.64 R10, c[0x0][0x388] ;  /* 0x0000e200ff0a7b82 */ /* 0x000ea20000000a00 */
[----:B-1----:R-:W-:-:S05]  /*0650*/  IMAD.WIDE.U32 R8, R0, 0x8, R12 ;  /* 0x0000000800087825 */ /* 0x002fca00078e000c */
[----:B------:R-:W3:Y:S01]  /*0660*/  LDG.E.64 R14, desc[UR6][R8.64] ;  /* 0x00000006080e7981 */ /* 0x000ee2000c1e1b00 */
[----:B--2---:R-:W-:-:S05]  /*0670*/  IMAD.WIDE R6, R0, 0x8, R10 ;  /* 0x0000000800067825 */ /* 0x004fca00078e020a */
[----:B------:R-:W3:Y:S01]  /*0680*/  LDG.E.64 R16, desc[UR6][R6.64+-0x8] ;  /* 0xfffff80606107981 */ /* 0x000ee2000c1e1b00 */
[----:B------:R-:W-:-:S05]  /*0690*/  IADD3 R27, PT, PT, R0, 0x1, RZ ;  /* 0x00000001001b7810 */ /* 0x000fca0007ffe0ff */
[----:B------:R-:W-:Y:S01]  /*06a0*/  IMAD.WIDE.U32 R22, R27, 0x8, R12 ;  /* 0x000000081b167825 */ /* 0x000fe200078e000c */
[----:B---3--:R-:W-:-:S03]  /*06b0*/  DADD R18, R14, R16 ;  /* 0x000000000e127229 */ /* 0x008fc60000000010 */
[----:B------:R-:W-:-:S05]  /*06c0*/  IMAD.WIDE.U32 R14, R0, 0x8, R10 ;  /* 0x00000008000e7825 */ /* 0x000fca00078e000a */
[----:B------:R1:W-:Y:S04]  /*06d0*/  STG.E.64 desc[UR6][R14.64], R18 ;  /* 0x000000120e007986 */ /* 0x0003e8000c101b06 */
[----:B------:R-:W2:Y:S01]  /*06e0*/  LDG.E.64 R22, desc[UR6][R22.64] ;  /* 0x0000000616167981 */ /* 0x000ea2000c1e1b00 */
[----:B------:R-:W-:Y:S02]  /*06f0*/  VIADD R5, R0, 0x2 ;  /* 0x0000000200057836 */ /* 0x000fe40000000000 */
[----:B------:R-:W-:-:S04]  /*0700*/  IMAD.WIDE.U32 R26, R27, 0x8, R10 ;  /* 0x000000081b1a7825 */ /* 0x000fc800078e000a */
[----:B------:R-:W-:Y:S01]  /*0710*/  IMAD.WIDE.U32 R28, R5, 0x8, R12 ;  /* 0x00000008051c7825 */ /* 0x000fe200078e000c */
[----:B--2---:R-:W-:-:S07]  /*0720*/  DADD R24, R18, R22 ;  /* 0x0000000012187229 */ /* 0x004fce0000000016 */
[----:B------:R-:W-:Y:S04]  /*0730*/  STG.E.64 desc[UR6][R26.64], R24 ;  /* 0x000000181a007986 */ /* 0x000fe8000c101b06 */
[----:B------:R-:W2:Y:S04]  /*0740*/  LDG.E.64 R28, desc[UR6][R28.64] ;  /* 0x000000061c1c7981 */ /* 0x000ea8000c1e1b00 */
[----:B------:R-:W2:Y:S01]  /*0750*/  LDG.E.64 R22, desc[UR6][R6.64+0x8] ;  /* 0x0000080606167981 */ /* 0x000ea2000c1e1b00 */
[----:B------:R-:W-:Y:S01]  /*0760*/  IADD3 R17, PT, PT, R0, 0x3, RZ ;  /* 0x0000000300117810 */ /* 0x000fe20007ffe0ff */
[----:B-1----:R-:W-:Y:S01]  /*0770*/  IMAD.WIDE.U32 R18, R5, 0x8, R10 ;  /* 0x0000000805127825 */ /* 0x002fe200078e000a */
[----:B--2---:R-:W-:-:S03]  /*0780*/  DADD R22, R28, R22 ;  /* 0x000000001c167229 */ /* 0x004fc60000000016 */
[----:B------:R-:W-:-:S04]  /*0790*/  IMAD.WIDE.U32 R28, R17, 0x8, R12 ;  /* 0x00000008111c7825 */ /* 0x000fc800078e000c */
[----:B------:R1:W-:Y:S04]  /*07a0*/  STG.E.64 desc[UR6][R18.64], R22 ;  /* 0x0000001612007986 */ /* 0x0003e8000c101b06 */
[----:B------:R-:W2:Y:S04]  /*07b0*/  LDG.E.64 R28, desc[UR6][R28.64] ;  /* 0x000000061c1c7981 */ /* 0x000ea8000c1e1b00 */
[----:B-1----:R-:W2:Y:S01]  /*07c0*/  LDG.E.64 R18, desc[UR6][R6.64+0x10] ;  /* 0x0000100606127981 */ /* 0x002ea2000c1e1b00 */
[----:B------:R-:W-:Y:S01]  /*07d0*/  IADD3 R5, PT, PT, R0, 0x4, RZ ;  /* 0x0000000400057810 */ /* 0x000fe20007ffe0ff */
[----:B------:R-:W-:-:S04]  /*07e0*/  IMAD.WIDE.U32 R26, R17, 0x8, R10 ;  /* 0x00000008111a7825 */ /* 0x000fc800078e000a */
[----:B------:R-:W-:Y:S01]  /*07f0*/  IMAD.WIDE.U32 R16, R5, 0x8, R12 ;  /* 0x0000000805107825 */ /* 0x000fe200078e000c */
[----:B--2---:R-:W-:-:S07]  /*0800*/  DADD R24, R28, R18 ;  /* 0x000000001c187229 */ /* 0x004fce0000000012 */
[----:B------:R-:W-:Y:S04]  /*0810*/  STG.E.64 desc[UR6][R26.64], R24 ;  /* 0x000000181a007986 */ /* 0x000fe8000c101b06 */
[----:B------:R1:W2:Y:S04]  /*0820*/  LDG.E.64 R28, desc[UR6][R16.64] ;  /* 0x00000006101c7981 */ /* 0x0002a8000c1e1b00 */
[----:B------:R-:W2:Y:S01]  /*0830*/  LDG.E.64 R18, desc[UR6][R6.64+0x18] ;  /* 0x0000180606127981 */ /* 0x000ea2000c1e1b00 */
[----:B------:R-:W-:-:S04]  /*0840*/  IMAD.WIDE.U32 R22, R5, 0x8, R10 ;  /* 0x0000000805167825 */ /* 0x000fc800078e000a */
[----:B-1----:R-:W-:Y:S01]  /*0850*/  VIADD R17, R0, 0x5 ;  /* 0x0000000500117836 */ /* 0x002fe20000000000 */
        /* <DEDUP_REMOVED lines=9> */
[----:B------:R1:W-:Y:S04]  /*08f0*/  STG.E.64 desc[UR6][R16.64], R24 ;  /* 0x0000001810007986 */ /* 0x0003e8000c101b06 */
[----:B------:R-:W2:Y:S04]  /*0900*/  LDG.E.64 R12, desc[UR6][R12.64] ;  /* 0x000000060c0c7981 */ /* 0x000ea8000c1e1b00 */
[----:B------:R-:W2:Y:S01]  /*0910*/  LDG.E.64 R26, desc[UR6][R6.64+0x28] ;  /* 0x00002806061a7981 */ /* 0x000ea2000c1e1b00 */
[----:B------:R-:W-:Y:S01]  /*0920*/  IMAD.WIDE.U32 R10, R5, 0x8, R10 ;  /* 0x00000008050a7825 */ /* 0x000fe200078e000a */
[----:B--2---:R-:W-:-:S07]  /*0930*/  DADD R26, R12, R26 ;  /* 0x000000000c1a7229 */ /* 0x004fce000000001a */
[----:B------:R1:W-:Y:S04]  /*0940*/  STG.E.64 desc[UR6][R10.64], R26 ;  /* 0x0000001a0a007986 */ /* 0x0003e8000c101b06 */
[----:B------:R-:W2:Y:S04]  /*0950*/  LDG.E.64 R8, desc[UR6][R8.64+0x38] ;  /* 0x0000380608087981 */ /* 0x000ea8000c1e1b00 */
[----:B------:R-:W2:Y:S01]  /*0960*/  LDG.E.64 R18, desc[UR6][R6.64+0x30] ;  /* 0x0000300606127981 */ /* 0x000ea2000c1e1b00 */
[----:B------:R-:W-:Y:S01]  /*0970*/  IADD3 R0, PT, PT, R0, 0x8, RZ ;  /* 0x0000000800007810 */ /* 0x000fe20007ffe0ff */
[----:B--2---:R-:W-:-:S07]  /*0980*/  DADD R18, R8, R18 ;  /* 0x0000000008127229 */ /* 0x004fce0000000012 */
[----:B------:R1:W-:Y:S04]  /*0990*/  STG.E.64 desc[UR6][R14.64+0x38], R18 ;  /* 0x000038120e007986 */ /* 0x0003e8000c101b06 */
.L_x_10:
[----:B------:R-:W-:Y:S05]  /*09a0*/  @!P1 EXIT ;  /* 0x000000000000994d */ /* 0x000fea0003800000 */
[----:B------:R-:W-:Y:S02]  /*09b0*/  ISETP.GE.U32.AND P0, PT, R20, 0x4, PT ;  /* 0x000000041400780c */ /* 0x000fe40003f06070 */
[----:B------:R-:W-:-:S04]  /*09c0*/  LOP3.LUT R4, R4, 0x3, RZ, 0xc0, !PT ;  /* 0x0000000304047812 */ /* 0x000fc800078ec0ff */
[----:B------:R-:W-:-:S07]  /*09d0*/  ISETP.NE.AND P1, PT, R4, RZ, PT ;  /* 0x000000ff0400720c */ /* 0x000fce0003f25270 */
[----:B------:R-:W-:Y:S06]  /*09e0*/  @!P0 BRA `(.L_x_11) ;  /* 0x00000000006c8947 */ /* 0x000fec0003800000 */
[----:B-1----:R-:W1:Y:S08]  /*09f0*/  LDC.64 R14, c[0x0][0x380] ;  /* 0x0000e000ff0e7b82 */ /* 0x002e700000000a00 */
[----:B------:R-:W2:Y:S01]  /*0a00*/  LDC.64 R10, c[0x0][0x388] ;  /* 0x0000e200ff0a7b82 */ /* 0x000ea20000000a00 */
[----:B-1----:R-:W-:-:S05]  /*0a10*/  IMAD.WIDE.U32 R8, R0, 0x8, R14 ;  /* 0x0000000800087825 */ /* 0x002fca00078e000e */
[----:B------:R-:W3:Y:S01]  /*0a20*/  LDG.E.64 R12, desc[UR6][R8.64] ;  /* 0x00000006080c7981 */ /* 0x000ee2000c1e1b00 */
[----:B--2---:R-:W-:-:S05]  /*0a30*/  IMAD.WIDE R6, R0, 0x8, R10 ;  /* 0x0000000800067825 */ /* 0x004fca00078e020a */
[----:B------:R-:W3:Y:S01]  /*0a40*/  LDG.E.64 R16, desc[UR6][R6.64+-0x8] ;  /* 0xfffff80606107981 */ /* 0x000ee2000c1e1b00 */
[----:B------:R-:W-:-:S04]  /*0a50*/  VIADD R25, R0, 0x1 ;  /* 0x0000000100197836 */ /* 0x000fc80000000000 */
[----:B------:R-:W-:Y:S01]  /*0a60*/  IMAD.WIDE.U32 R22, R25, 0x8, R14 ;  /* 0x0000000819167825 */ /* 0x000fe200078e000e */
[----:B---3--:R-:W-:-:S03]  /*0a70*/  DADD R16, R12, R16 ;  /* 0x000000000c107229 */ /* 0x008fc60000000010 */
[----:B------:R-:W-:-:S05]  /*0a80*/  IMAD.WIDE.U32 R12, R0, 0x8, R10 ;  /* 0x00000008000c7825 */ /* 0x000fca00078e000a */
[----:B------:R2:W-:Y:S04]  /*0a90*/  STG.E.64 desc[UR6][R12.64], R16 ;  /* 0x000000100c007986 */ /* 0x0005e8000c101b06 */
[----:B------:R-:W3:Y:S01]  /*0aa0*/  LDG.E.64 R18, desc[UR6][R22.64] ;  /* 0x0000000616127981 */ /* 0x000ee2000c1e1b00 */
[----:B------:R-:W-:Y:S01]  /*0ab0*/  IADD3 R5, PT, PT, R0, 0x2, RZ ;  /* 0x0000000200057810 */ /* 0x000fe20007ffe0ff */
[----:B------:R-:W-:-:S04]  /*0ac0*/  IMAD.WIDE.U32 R24, R25, 0x8, R10 ;  /* 0x0000000819187825 */ /* 0x000fc800078e000a */
[----:B------:R-:W-:Y:S01]  /*0ad0*/  IMAD.WIDE.U32 R26, R5, 0x8, R14 ;  /* 0x00000008051a7825 */ /* 0x000fe200078e000e */
[----:B---3--:R-:W-:-:S07]  /*0ae0*/  DADD R18, R16, R18 ;  /* 0x0000000010127229 */ /* 0x008fce0000000012 */
[----:B------:R2:W-:Y:S04]  /*0af0*/  STG.E.64 desc[UR6][R24.64], R18 ;  /* 0x0000001218007986 */ /* 0x0005e8000c101b06 */
[----:B------:R-:W3:Y:S04]  /*0b00*/  LDG.E.64 R14, desc[UR6][R26.64] ;  /* 0x000000061a0e7981 */ /* 0x000ee8000c1e1b00 */
[----:B------:R-:W3:Y:S02]  /*0b10*/  LDG.E.64 R20, desc[UR6][R6.64+0x8] ;  /* 0x0000080606147981 */ /* 0x000ee4000c1e1b00 */
[----:B---3--:R-:W-:Y:S01]  /*0b20*/  DADD R14, R14, R20 ;  /* 0x000000000e0e7229 */ /* 0x008fe20000000014 */
[----:B------:R-:W-:-:S06]  /*0b30*/  IMAD.WIDE.U32 R20, R5, 0x8, R10 ;  /* 0x0000000805147825 */ /* 0x000fcc00078e000a */
[----:B------:R2:W-:Y:S04]  /*0b40*/  STG.E.64 desc[UR6][R20.64], R14 ;  /* 0x0000000e14007986 */ /* 0x0005e8000c101b06 */
[----:B------:R-:W3:Y:S04]  /*0b50*/  LDG.E.64 R8, desc[UR6][R8.64+0x18] ;  /* 0x0000180608087981 */ /* 0x000ee8000c1e1b00 */
[----:B------:R-:W3:Y:S01]  /*0b60*/  LDG.E.64 R10, desc[UR6][R6.64+0x10] ;  /* 0x00001006060a7981 */ /* 0x000ee2000c1e1b00 */
[----:B------:R-:W-:Y:S01]  /*0b70*/  IADD3 R0, PT, PT, R0, 0x4, RZ ;  /* 0x0000000400007810 */ /* 0x000fe20007ffe0ff */
[----:B---3--:R-:W-:-:S07]  /*0b80*/  DADD R10, R8, R10 ;  /* 0x00000000080a7229 */ /* 0x008fce000000000a */
[----:B------:R2:W-:Y:S04]  /*0b90*/  STG.E.64 desc[UR6][R12.64+0x18], R10 ;  /* 0x0000180a0c007986 */ /* 0x0005e8000c101b06 */
.L_x_11:
[----:B------:R-:W-:Y:S05]  /*0ba0*/  @!P1 EXIT ;  /* 0x000000000000994d */ /* 0x000fea0003800000 */
[----:B------:R-:W3:Y:S01]  /*0bb0*/  LDC.64 R6, c[0x0][0x388] ;  /* 0x0000e200ff067b82 */ /* 0x000ee20000000a00 */
[----:B0-----:R-:W-:Y:S02]  /*0bc0*/  IADD3 R2, P0, PT, R2, -0x8, RZ ;  /* 0xfffffff802027810 */ /* 0x001fe40007f1e0ff */
[----:B-12---:R-:W-:Y:S02]  /*0bd0*/  IADD3 R10, PT, PT, -R4, RZ, RZ ;  /* 0x000000ff040a7210 */ /* 0x006fe40007ffe1ff */
[----:B------:R-:W-:-:S03]  /*0be0*/  IADD3.X R3, PT, PT, R3, -0x1, RZ, P0, !PT ;  /* 0xffffffff03037810 */ /* 0x000fc600007fe4ff */
[----:B------:R-:W0:Y:S01]  /*0bf0*/  LDC.64 R8, c[0x0][0x380] ;  /* 0x0000e000ff087b82 */ /* 0x000e220000000a00 */
[----:B---3--:R-:W-:-:S04]  /*0c00*/  IMAD.WIDE.U32 R6, R0, 0x8, R6 ;  /* 0x0000000800067825 */ /* 0x008fc800078e0006 */
[----:B------:R-:W-:Y:S01]  /*0c10*/  IMAD.MOV.U32 R11, RZ, RZ, R6 ;  /* 0x000000ffff0b7224 */ /* 0x000fe200078e0006 */
[----:B------:R-:W-:Y:S01]  /*0c20*/  MOV R12, R7 ;  /* 0x00000007000c7202 */ /* 0x000fe20000000f00 */
[----:B0-----:R-:W-:-:S07]  /*0c30*/  IMAD.WIDE.U32 R8, R0, 0x8, R8 ;  /* 0x0000000800087825 */ /* 0x001fce00078e0008 */
.L_x_12:
[----:B0-----:R-:W-:Y:S01]  /*0c40*/  IMAD.WIDE R4, R0, 0x8, R2 ;  /* 0x0000000800047825 */ /* 0x001fe200078e0202 */
[----:B------:R0:W2:Y:S05]  /*0c50*/  LDG.E.64 R6, desc[UR6][R8.64] ;  /* 0x0000000608067981 */ /* 0x0000aa000c1e1b00 */
[----:B------:R-:W2:Y:S01]  /*0c60*/  LDG.E.64 R4, desc[UR6][R4.64] ;  /* 0x0000000604047981 */ /* 0x000ea2000c1e1b00 */
[----:B------:R-:W-:Y:S01]  /*0c70*/  IADD3 R10, PT, PT, R10, 0x1, RZ ;  /* 0x000000010a0a7810 */ /* 0x000fe20007ffe0ff */
[----:B------:R-:W-:-:S03]  /*0c80*/  VIADD R0, R0, 0x1 ;  /* 0x0000000100007836 */ /* 0x000fc60000000000 */
[----:B------:R-:W-:Y:S02]  /*0c90*/  ISETP.NE.AND P0, PT, R10, RZ, PT ;  /* 0x000000ff0a00720c */ /* 0x000fe40003f05270 */
[----:B0-----:R-:W-:-:S04]  /*0ca0*/  IADD3 R8, P2, PT, R8, 0x8, RZ ;  /* 0x0000000808087810 */ /* 0x001fc80007f5e0ff */
[----:B------:R-:W-:Y:S01]  /*0cb0*/  IADD3.X R9, PT, PT, RZ, R9, RZ, P2, !PT ;  /* 0x00000009ff097210 */ /* 0x000fe200017fe4ff */
        /* <DEDUP_REMOVED lines=8> */
.L_x_13:
        /* <DEDUP_REMOVED lines=12> */
.L_x_15:


//--------------------- .nv.shared.reserved.0     --------------------------
	.section	.nv.shared.reserved.0,"aw",@nobits
	.weak		__nv_reservedSMEM_offset_0_alias
	.size		__nv_reservedSMEM_offset_0_alias, 0, 64
	.other		__nv_reservedSMEM_offset_0_alias,@"STO_CUDA_RESERVED_SHARED STV_DEFAULT"
__nv_reservedSMEM_offset_0_alias:
	.zero		0
	.zero		64


//--------------------- .nv.constant0._Z17kernel_simpleAdd2PPdS0_Pii --------------------------
	.section	.nv.constant0._Z17kernel_simpleAdd2PPdS0_Pii,"a",@progbits
	.sectionflags	@""
	.align	4
.nv.constant0._Z17kernel_simpleAdd2PPdS0_Pii:
	.zero		924


//--------------------- .nv.constant0._Z16kernel_simpleAddPdS_i --------------------------
	.section	.nv.constant0._Z16kernel_simpleAddPdS_i,"a",@progbits
	.sectionflags	@""
	.align	4
.nv.constant0._Z16kernel_simpleAddPdS_i:
	.zero		916


//--------------------- SYMBOLS --------------------------

	.type		.nv.reservedSmem.offset0,@object
	.size		.nv.reservedSmem.offset0,0x4
